//
// Generated by NVIDIA NVVM Compiler
//
// Compiler Build ID: CL-36424714
// Cuda compilation tools, release 13.0, V13.0.88
// Based on NVVM 20.0.0
//

.version 9.0
.target sm_100
.address_size 64

	// .globl	_Z6kernelPi
.extern .func  (.param .b32 func_retval0) vprintf
(
	.param .b64 vprintf_param_0,
	.param .b64 vprintf_param_1
)
;
.global .align 1 .b8 $str[20] = {71, 80, 85, 32, 118, 97, 108, 117, 101, 32, 114, 101, 97, 100, 58, 32, 37, 100, 10};

.visible .entry _Z6kernelPi(
	.param .u64 .ptr .align 1 _Z6kernelPi_param_0
)
{
	.local .align 8 .b8 	__local_depot0[8];
	.reg .b64 	%SP;
	.reg .b64 	%SPL;
	.reg .b32 	%r<4>;
	.reg .b64 	%rd<7>;

	mov.u64 	%SPL, __local_depot0;
	cvta.local.u64 	%SP, %SPL;
	ld.param.u64 	%rd1, [_Z6kernelPi_param_0];
	cvta.to.global.u64 	%rd2, %rd1;
	add.u64 	%rd3, %SP, 0;
	add.u64 	%rd4, %SPL, 0;
	ld.global.u32 	%r1, [%rd2];
	st.local.u32 	[%rd4], %r1;
	mov.u64 	%rd5, $str;
	cvta.global.u64 	%rd6, %rd5;
	{ // callseq 0, 0
	.param .b64 param0;
	st.param.b64 	[param0], %rd6;
	.param .b64 param1;
	st.param.b64 	[param1], %rd3;
	.param .b32 retval0;
	call.uni (retval0), 
	vprintf, 
	(
	param0, 
	param1
	);
	ld.param.b32 	%r2, [retval0];
	} // callseq 0
	ret;

}


// ===== COMPILED SASS (sm_100) =====

	.target	sm_100

	.elftype	@"ET_EXEC"


//--------------------- .note.nv.tkinfo           --------------------------
	.section	.note.nv.tkinfo,"",@"SHT_NOTE"
	.sectionflags	@"SHF_NOTE_NV_TKINFO"
	.tkinfo
        /*0018*/ 	.word	0x00000002
        /*0030*/ 	.string	""
        /*0030*/ 	.string	"ptxas"
        /*0030*/ 	.string	"Cuda compilation tools, release 13.0, V13.0.88"
        /*0030*/ 	.string	"Build cuda_13.0.r13.0/compiler.36424714_0"
        /*0030*/ 	.string	"-arch sm_100 -m 64 "



//--------------------- .note.nv.cuinfo           --------------------------
	.section	.note.nv.cuinfo,"",@"SHT_NOTE"
	.sectionflags	@"SHF_NOTE_NV_CUINFO"
        /*0018*/ 	.short	0x0002
        /*001a*/ 	.short	0x0064
        /*001c*/ 	.short	0x0082
	.zero		2


//--------------------- .nv.info                  --------------------------
	.section	.nv.info,"",@"SHT_CUDA_INFO"
	.align	4


	//----- nvinfo : EIATTR_REGCOUNT
	.align		4
        /*0000*/ 	.byte	0x04, 0x2f
        /*0002*/ 	.short	(.L_2 - .L_1)
	.align		4
.L_1:
        /*0004*/ 	.word	index@(_Z6kernelPi)
        /*0008*/ 	.word	0x00000018


	//----- nvinfo : EIATTR_FRAME_SIZE
	.align		4
.L_2:
        /*000c*/ 	.byte	0x04, 0x11
        /*000e*/ 	.short	(.L_4 - .L_3)
	.align		4
.L_3:
        /*0010*/ 	.word	index@(_Z6kernelPi)
        /*0014*/ 	.word	0x00000008


	//----- nvinfo : EIATTR_MIN_STACK_SIZE
	.align		4
.L_4:
        /*0018*/ 	.byte	0x04, 0x12
        /*001a*/ 	.short	(.L_6 - .L_5)
	.align		4
.L_5:
        /*001c*/ 	.word	index@(_Z6kernelPi)
        /*0020*/ 	.word	0x00000008
.L_6:


//--------------------- .nv.compat                --------------------------
	.section	.nv.compat,"",@"SHT_CUDA_COMPAT_INFO"
	.align	4
        /*0000*/ 	.byte	0x02, 0x09, 0x00, 0x00, 0x02, 0x02, 0x01, 0x00, 0x02, 0x05, 0x05, 0x00, 0x03, 0x07, 0x01, 0x01
        /*0010*/ 	.byte	0x02, 0x03, 0x00, 0x00, 0x02, 0x06, 0x01, 0x00, 0x04, 0x0b, 0x08, 0x00, 0x09, 0x00, 0x00, 0x00
        /*0020*/ 	.byte	0x00, 0x00, 0x00, 0x00


//--------------------- .nv.info._Z6kernelPi      --------------------------
	.section	.nv.info._Z6kernelPi,"",@"SHT_CUDA_INFO"
	.sectionflags	@""
	.align	4


	//----- nvinfo : EIATTR_CUDA_API_VERSION
	.align		4
        /*0000*/ 	.byte	0x04, 0x37
        /*0002*/ 	.short	(.L_8 - .L_7)
.L_7:
        /*0004*/ 	.word	0x00000082


	//----- nvinfo : EIATTR_KPARAM_INFO
	.align		4
.L_8:
        /*0008*/ 	.byte	0x04, 0x17
        /*000a*/ 	.short	(.L_10 - .L_9)
.L_9:
        /*000c*/ 	.word	0x00000000
        /*0010*/ 	.short	0x0000
        /*0012*/ 	.short	0x0000
        /*0014*/ 	.byte	0x00, 0xf5, 0x21, 0x00


	//----- nvinfo : EIATTR_SPARSE_MMA_MASK
	.align		4
.L_10:
        /*0018*/ 	.byte	0x03, 0x50
        /*001a*/ 	.short	0x0000


	//----- nvinfo : EIATTR_MAXREG_COUNT
	.align		4
        /*001c*/ 	.byte	0x03, 0x1b
        /*001e*/ 	.short	0x00ff


	//----- nvinfo : EIATTR_EXTERNS
	.align		4
        /*0020*/ 	.byte	0x04, 0x0f
        /*0022*/ 	.short	(.L_12 - .L_11)


	//   ....[0]....
	.align		4
.L_11:
        /*0024*/ 	.word	index@(vprintf)


	//----- nvinfo : EIATTR_MERCURY_ISA_VERSION
	.align		4
.L_12:
        /*0028*/ 	.byte	0x03, 0x5f
        /*002a*/ 	.short	0x0101


	//----- nvinfo : EIATTR_VRC_CTA_INIT_COUNT
	.align		4
        /*002c*/ 	.byte	0x02, 0x4a
	.zero		1
	.zero		1


	//----- nvinfo : EIATTR_SYSCALL_OFFSETS
	.align		4
        /*0030*/ 	.byte	0x04, 0x46
        /*0032*/ 	.short	(.L_14 - .L_13)


	//   ....[0]....
.L_13:
        /*0034*/ 	.word	0x00000100


	//----- nvinfo : EIATTR_EXIT_INSTR_OFFSETS
	.align		4
.L_14:
        /*0038*/ 	.byte	0x04, 0x1c
        /*003a*/ 	.short	(.L_16 - .L_15)


	//   ....[0]....
.L_15:
        /*003c*/ 	.word	0x00000110


	//----- nvinfo : EIATTR_CBANK_PARAM_SIZE
	.align		4
.L_16:
        /*0040*/ 	.byte	0x03, 0x19
        /*0042*/ 	.short	0x0008


	//----- nvinfo : EIATTR_PARAM_CBANK
	.align		4
        /*0044*/ 	.byte	0x04, 0x0a
        /*0046*/ 	.short	(.L_18 - .L_17)
	.align		4
.L_17:
        /*0048*/ 	.word	index@(.nv.constant0._Z6kernelPi)
        /*004c*/ 	.short	0x0380
        /*004e*/ 	.short	0x0008


	//----- nvinfo : EIATTR_SW_WAR
	.align		4
.L_18:
        /*0050*/ 	.byte	0x04, 0x36
        /*0052*/ 	.short	(.L_20 - .L_19)
.L_19:
        /*0054*/ 	.word	0x00000008
.L_20:


//--------------------- .nv.callgraph             --------------------------
	.section	.nv.callgraph,"",@"SHT_CUDA_CALLGRAPH"
	.align	4
	.sectionentsize	8
	.align		4
        /*0000*/ 	.word	0x00000000
	.align		4
        /*0004*/ 	.word	0xffffffff
	.align		4
        /*0008*/ 	.word	index@(_Z6kernelPi)
	.align		4
        /*000c*/ 	.word	index@(vprintf)
	.align		4
        /*0010*/ 	.word	0x00000000
	.align		4
        /*0014*/ 	.word	0xfffffffe
	.align		4
        /*0018*/ 	.word	0x00000000
	.align		4
        /*001c*/ 	.word	0xfffffffd
	.align		4
        /*0020*/ 	.word	0x00000000
	.align		4
        /*0024*/ 	.word	0xfffffffc


//--------------------- .nv.constant4             --------------------------
	.section	.nv.constant4,"a",@progbits
	.align	8
	.align		8
.nv.constant4:
        /*0000*/ 	.dword	vprintf
	.align		8
        /*0008*/ 	.dword	$str


//--------------------- .text._Z6kernelPi         --------------------------
	.section	.text._Z6kernelPi,"ax",@progbits
	.align	128
        .global         _Z6kernelPi
        .type           _Z6kernelPi,@function
        .size           _Z6kernelPi,(.L_x_2 - _Z6kernelPi)
        .other          _Z6kernelPi,@"STO_CUDA_ENTRY STV_DEFAULT"
_Z6kernelPi:
.text._Z6kernelPi:
[----:B------:R-:W0:Y:S08]  /*0000*/  LDC R1, c[0x0][0x37c] ;  /* 0x0000df00ff017b82 */ /* 0x000e300000000800 */
[----:B------:R-:W1:Y:S01]  /*0010*/  LDC.64 R2, c[0x0][0x380] ;  /* 0x0000e000ff027b82 */ /* 0x000e620000000a00 */
[----:B------:R-:W1:Y:S01]  /*0020*/  LDCU.64 UR4, c[0x0][0x358] ;  /* 0x00006b00ff0477ac */ /* 0x000e620008000a00 */
[----:B0-----:R-:W-:Y:S01]  /*0030*/  VIADD R1, R1, 0xfffffff8 ;  /* 0xfffffff801017836 */ /* 0x001fe20000000000 */
[----:B------:R-:W0:Y:S01]  /*0040*/  LDCU.64 UR6, c[0x4][0x8] ;  /* 0x01000100ff0677ac */ /* 0x000e220008000a00 */
[----:B-1----:R-:W2:Y:S01]  /*0050*/  LDG.E R2, desc[UR4][R2.64] ;  /* 0x0000000402027981 */ /* 0x002ea2000c1e1900 */
[----:B------:R-:W-:Y:S01]  /*0060*/  MOV R0, 0x0 ;  /* 0x0000000000007802 */ /* 0x000fe20000000f00 */
[----:B------:R-:W1:Y:S01]  /*0070*/  LDCU UR4, c[0x0][0x2f8] ;  /* 0x00005f00ff0477ac */ /* 0x000e620008000800 */
[----:B0-----:R-:W-:Y:S01]  /*0080*/  IMAD.U32 R4, RZ, RZ, UR6 ;  /* 0x00000006ff047e24 */ /* 0x001fe2000f8e00ff */
[----:B------:R-:W-:Y:S01]  /*0090*/  MOV R5, UR7 ;  /* 0x0000000700057c02 */ /* 0x000fe20008000f00 */
[----:B------:R0:W3:Y:S01]  /*00a0*/  LDC.64 R8, c[0x4][R0] ;  /* 0x0100000000087b82 */ /* 0x0000e20000000a00 */
[----:B------:R-:W4:Y:S01]  /*00b0*/  LDCU UR5, c[0x0][0x2fc] ;  /* 0x00005f80ff0577ac */ /* 0x000f220008000800 */
[----:B-1----:R-:W-:-:S05]  /*00c0*/  IADD3 R6, P0, PT, R1, UR4, RZ ;  /* 0x0000000401067c10 */ /* 0x002fca000ff1e0ff */
[----:B----4-:R-:W-:Y:S01]  /*00d0*/  IMAD.X R7, RZ, RZ, UR5, P0 ;  /* 0x00000005ff077e24 */ /* 0x010fe200080e06ff */
[----:B--23--:R0:W-:Y:S07]  /*00e0*/  STL [R1], R2 ;  /* 0x0000000201007387 */ /* 0x00c1ee0000100800 */
[----:B------:R-:W-:-:S07]  /*00f0*/  LEPC R20, `(.L_x_0) ;  /* 0x000000001014794e */ /* 0x000fce0000000000 */
[----:B0-----:R-:W-:Y:S05]  /*0100*/  CALL.ABS.NOINC R8 ;  /* 0x0000000008007343 */ /* 0x001fea0003c00000 */
.L_x_0:
[----:B------:R-:W-:Y:S05]  /*0110*/  EXIT ;  /* 0x000000000000794d */ /* 0x000fea0003800000 */
.L_x_1:
[----:B------:R-:W-:-:S00]  /*0120*/  BRA `(.L_x_1) ;  /* 0xfffffffc00fc7947 */ /* 0x000fc0000383ffff */
[----:B------:R-:W-:-:S00]  /*0130*/  NOP ;  /* 0x0000000000007918 */ /* 0x000fc00000000000 */
        /* <DEDUP_REMOVED lines=12> */
.L_x_2:


//--------------------- .nv.global.init           --------------------------
	.section	.nv.global.init,"aw",@progbits
.nv.global.init:
	.type		$str,@object
	.size		$str,(.L_0 - $str)
$str:
        /*0000*/ 	.byte	0x47, 0x50, 0x55, 0x20, 0x76, 0x61, 0x6c, 0x75, 0x65, 0x20, 0x72, 0x65, 0x61, 0x64, 0x3a, 0x20
        /*0010*/ 	.byte	0x25, 0x64, 0x0a, 0x00
.L_0:


//--------------------- .nv.shared.reserved.0     --------------------------
	.section	.nv.shared.reserved.0,"aw",@nobits
	.weak		__nv_reservedSMEM_offset_0_alias
	.size		__nv_reservedSMEM_offset_0_alias, 0, 64
	.other		__nv_reservedSMEM_offset_0_alias,@"STO_CUDA_RESERVED_SHARED STV_DEFAULT"
__nv_reservedSMEM_offset_0_alias:
	.zero		0
	.zero		64


//--------------------- .nv.constant0._Z6kernelPi --------------------------
	.section	.nv.constant0._Z6kernelPi,"a",@progbits
	.sectionflags	@""
	.align	4
.nv.constant0._Z6kernelPi:
	.zero		904


//--------------------- SYMBOLS --------------------------

	.type		.nv.reservedSmem.offset0,@object
	.size		.nv.reservedSmem.offset0,0x4
	.type		vprintf,@function
